//
// Generated by NVIDIA NVVM Compiler
//
// Compiler Build ID: CL-36424714
// Cuda compilation tools, release 13.0, V13.0.88
// Based on NVVM 20.0.0
//

.version 9.0
.target sm_100
.address_size 64

	// .globl	_Z9f3d_naivePfS_S_

.visible .entry _Z9f3d_naivePfS_S_(
	.param .u64 .ptr .align 1 _Z9f3d_naivePfS_S__param_0,
	.param .u64 .ptr .align 1 _Z9f3d_naivePfS_S__param_1,
	.param .u64 .ptr .align 1 _Z9f3d_naivePfS_S__param_2
)
{
	.reg .pred 	%p<2>;
	.reg .b32 	%r<54>;
	.reg .b32 	%f<83>;
	.reg .b64 	%rd<62>;

	ld.param.u64 	%rd1, [_Z9f3d_naivePfS_S__param_0];
	ld.param.u64 	%rd2, [_Z9f3d_naivePfS_S__param_1];
	ld.param.u64 	%rd3, [_Z9f3d_naivePfS_S__param_2];
	mov.u32 	%r1, %tid.x;
	mov.u32 	%r2, %tid.y;
	mov.u32 	%r3, %tid.z;
	mov.u32 	%r4, %ctaid.x;
	mov.u32 	%r5, %ctaid.y;
	mov.u32 	%r6, %ctaid.z;
	mov.u32 	%r7, %ntid.x;
	mov.u32 	%r8, %ntid.y;
	mov.u32 	%r9, %ntid.z;
	mad.lo.s32 	%r10, %r4, %r7, %r1;
	add.s32 	%r11, %r10, -383;
	mad.lo.s32 	%r12, %r5, %r8, %r2;
	add.s32 	%r14, %r12, -383;
	min.u32 	%r15, %r11, %r14;
	mad.lo.s32 	%r16, %r6, %r9, %r3;
	add.s32 	%r18, %r16, -383;
	min.u32 	%r19, %r15, %r18;
	setp.lt.u32 	%p1, %r19, -382;
	@%p1 bra 	$L__BB0_2;
	cvta.to.global.u64 	%rd4, %rd1;
	cvta.to.global.u64 	%rd5, %rd3;
	cvta.to.global.u64 	%rd6, %rd2;
	mul.lo.s32 	%r20, %r5, 3072;
	mad.lo.s32 	%r21, %r4, 1179648, %r20;
	shl.b32 	%r22, %r6, 3;
	add.s32 	%r23, %r21, %r22;
	mad.lo.s32 	%r24, %r1, 147456, %r23;
	mul.lo.s32 	%r25, %r2, 384;
	or.b32  	%r26, %r25, %r3;
	add.s32 	%r27, %r26, %r24;
	mul.wide.u32 	%rd7, %r27, 4;
	add.s64 	%rd8, %rd4, %rd7;
	ld.global.f32 	%f1, [%rd8];
	ld.global.f32 	%f2, [%rd5+292];
	add.s32 	%r28, %r27, -147456;
	add.s32 	%r29, %r27, -147840;
	add.s32 	%r30, %r27, -147841;
	mul.wide.u32 	%rd9, %r30, 4;
	add.s64 	%rd10, %rd4, %rd9;
	ld.global.f32 	%f3, [%rd10];
	ld.global.f32 	%f4, [%rd5];
	mul.f32 	%f5, %f3, %f4;
	fma.rn.f32 	%f6, %f1, %f2, %f5;
	mul.wide.u32 	%rd11, %r29, 4;
	add.s64 	%rd12, %rd4, %rd11;
	ld.global.f32 	%f7, [%rd12];
	ld.global.f32 	%f8, [%rd5+4];
	fma.rn.f32 	%f9, %f7, %f8, %f6;
	add.s32 	%r31, %r27, -147839;
	mul.wide.u32 	%rd13, %r31, 4;
	add.s64 	%rd14, %rd4, %rd13;
	ld.global.f32 	%f10, [%rd14];
	ld.global.f32 	%f11, [%rd5+8];
	fma.rn.f32 	%f12, %f10, %f11, %f9;
	add.s32 	%r32, %r27, -147457;
	mul.wide.u32 	%rd15, %r32, 4;
	add.s64 	%rd16, %rd4, %rd15;
	ld.global.f32 	%f13, [%rd16];
	ld.global.f32 	%f14, [%rd5+32];
	fma.rn.f32 	%f15, %f13, %f14, %f12;
	mul.wide.u32 	%rd17, %r28, 4;
	add.s64 	%rd18, %rd4, %rd17;
	ld.global.f32 	%f16, [%rd18];
	ld.global.f32 	%f17, [%rd5+36];
	fma.rn.f32 	%f18, %f16, %f17, %f15;
	add.s32 	%r33, %r27, -147455;
	mul.wide.u32 	%rd19, %r33, 4;
	add.s64 	%rd20, %rd4, %rd19;
	ld.global.f32 	%f19, [%rd20];
	ld.global.f32 	%f20, [%rd5+40];
	fma.rn.f32 	%f21, %f19, %f20, %f18;
	add.s32 	%r34, %r27, -147072;
	add.s32 	%r35, %r27, -147073;
	mul.wide.u32 	%rd21, %r35, 4;
	add.s64 	%rd22, %rd4, %rd21;
	ld.global.f32 	%f22, [%rd22];
	ld.global.f32 	%f23, [%rd5+64];
	fma.rn.f32 	%f24, %f22, %f23, %f21;
	mul.wide.u32 	%rd23, %r34, 4;
	add.s64 	%rd24, %rd4, %rd23;
	ld.global.f32 	%f25, [%rd24];
	ld.global.f32 	%f26, [%rd5+68];
	fma.rn.f32 	%f27, %f25, %f26, %f24;
	add.s32 	%r36, %r27, -147071;
	mul.wide.u32 	%rd25, %r36, 4;
	add.s64 	%rd26, %rd4, %rd25;
	ld.global.f32 	%f28, [%rd26];
	ld.global.f32 	%f29, [%rd5+72];
	fma.rn.f32 	%f30, %f28, %f29, %f27;
	add.s32 	%r37, %r27, -384;
	add.s32 	%r38, %r27, -385;
	mul.wide.u32 	%rd27, %r38, 4;
	add.s64 	%rd28, %rd4, %rd27;
	ld.global.f32 	%f31, [%rd28];
	ld.global.f32 	%f32, [%rd5+256];
	fma.rn.f32 	%f33, %f31, %f32, %f30;
	mul.wide.u32 	%rd29, %r37, 4;
	add.s64 	%rd30, %rd4, %rd29;
	ld.global.f32 	%f34, [%rd30];
	ld.global.f32 	%f35, [%rd5+260];
	fma.rn.f32 	%f36, %f34, %f35, %f33;
	add.s32 	%r39, %r27, -383;
	mul.wide.u32 	%rd31, %r39, 4;
	add.s64 	%rd32, %rd4, %rd31;
	ld.global.f32 	%f37, [%rd32];
	ld.global.f32 	%f38, [%rd5+264];
	fma.rn.f32 	%f39, %f37, %f38, %f36;
	add.s32 	%r40, %r27, -1;
	mul.wide.u32 	%rd33, %r40, 4;
	add.s64 	%rd34, %rd4, %rd33;
	ld.global.f32 	%f40, [%rd34];
	ld.global.f32 	%f41, [%rd5+288];
	fma.rn.f32 	%f42, %f40, %f41, %f39;
	fma.rn.f32 	%f43, %f1, %f2, %f42;
	add.s32 	%r41, %r27, 1;
	mul.wide.u32 	%rd35, %r41, 4;
	add.s64 	%rd36, %rd4, %rd35;
	ld.global.f32 	%f44, [%rd36];
	ld.global.f32 	%f45, [%rd5+296];
	fma.rn.f32 	%f46, %f44, %f45, %f43;
	add.s32 	%r42, %r27, 384;
	add.s32 	%r43, %r27, 383;
	mul.wide.u32 	%rd37, %r43, 4;
	add.s64 	%rd38, %rd4, %rd37;
	ld.global.f32 	%f47, [%rd38];
	ld.global.f32 	%f48, [%rd5+320];
	fma.rn.f32 	%f49, %f47, %f48, %f46;
	mul.wide.u32 	%rd39, %r42, 4;
	add.s64 	%rd40, %rd4, %rd39;
	ld.global.f32 	%f50, [%rd40];
	ld.global.f32 	%f51, [%rd5+324];
	fma.rn.f32 	%f52, %f50, %f51, %f49;
	add.s32 	%r44, %r27, 385;
	mul.wide.u32 	%rd41, %r44, 4;
	add.s64 	%rd42, %rd4, %rd41;
	ld.global.f32 	%f53, [%rd42];
	ld.global.f32 	%f54, [%rd5+328];
	fma.rn.f32 	%f55, %f53, %f54, %f52;
	add.s32 	%r45, %r27, 147456;
	add.s32 	%r46, %r27, 147072;
	add.s32 	%r47, %r27, 147071;
	mul.wide.u32 	%rd43, %r47, 4;
	add.s64 	%rd44, %rd4, %rd43;
	ld.global.f32 	%f56, [%rd44];
	ld.global.f32 	%f57, [%rd5+512];
	fma.rn.f32 	%f58, %f56, %f57, %f55;
	mul.wide.u32 	%rd45, %r46, 4;
	add.s64 	%rd46, %rd4, %rd45;
	ld.global.f32 	%f59, [%rd46];
	ld.global.f32 	%f60, [%rd5+516];
	fma.rn.f32 	%f61, %f59, %f60, %f58;
	add.s32 	%r48, %r27, 147073;
	mul.wide.u32 	%rd47, %r48, 4;
	add.s64 	%rd48, %rd4, %rd47;
	ld.global.f32 	%f62, [%rd48];
	ld.global.f32 	%f63, [%rd5+520];
	fma.rn.f32 	%f64, %f62, %f63, %f61;
	add.s32 	%r49, %r27, 147455;
	mul.wide.u32 	%rd49, %r49, 4;
	add.s64 	%rd50, %rd4, %rd49;
	ld.global.f32 	%f65, [%rd50];
	ld.global.f32 	%f66, [%rd5+544];
	fma.rn.f32 	%f67, %f65, %f66, %f64;
	mul.wide.u32 	%rd51, %r45, 4;
	add.s64 	%rd52, %rd4, %rd51;
	ld.global.f32 	%f68, [%rd52];
	ld.global.f32 	%f69, [%rd5+548];
	fma.rn.f32 	%f70, %f68, %f69, %f67;
	add.s32 	%r50, %r27, 147457;
	mul.wide.u32 	%rd53, %r50, 4;
	add.s64 	%rd54, %rd4, %rd53;
	ld.global.f32 	%f71, [%rd54];
	ld.global.f32 	%f72, [%rd5+552];
	fma.rn.f32 	%f73, %f71, %f72, %f70;
	add.s32 	%r51, %r27, 147840;
	add.s32 	%r52, %r27, 147839;
	mul.wide.u32 	%rd55, %r52, 4;
	add.s64 	%rd56, %rd4, %rd55;
	ld.global.f32 	%f74, [%rd56];
	ld.global.f32 	%f75, [%rd5+576];
	fma.rn.f32 	%f76, %f74, %f75, %f73;
	mul.wide.u32 	%rd57, %r51, 4;
	add.s64 	%rd58, %rd4, %rd57;
	ld.global.f32 	%f77, [%rd58];
	ld.global.f32 	%f78, [%rd5+580];
	fma.rn.f32 	%f79, %f77, %f78, %f76;
	add.s32 	%r53, %r27, 147841;
	mul.wide.u32 	%rd59, %r53, 4;
	add.s64 	%rd60, %rd4, %rd59;
	ld.global.f32 	%f80, [%rd60];
	ld.global.f32 	%f81, [%rd5+584];
	fma.rn.f32 	%f82, %f80, %f81, %f79;
	add.s64 	%rd61, %rd6, %rd7;
	st.global.f32 	[%rd61], %f82;
$L__BB0_2:
	ret;

}
	// .globl	_Z10f3d_bricksPfS_S_
.visible .entry _Z10f3d_bricksPfS_S_(
	.param .u64 .ptr .align 1 _Z10f3d_bricksPfS_S__param_0,
	.param .u64 .ptr .align 1 _Z10f3d_bricksPfS_S__param_1,
	.param .u64 .ptr .align 1 _Z10f3d_bricksPfS_S__param_2
)
{
	.reg .pred 	%p<2>;
	.reg .b32 	%r<58>;
	.reg .b32 	%f<83>;
	.reg .b64 	%rd<62>;

	ld.param.u64 	%rd1, [_Z10f3d_bricksPfS_S__param_0];
	ld.param.u64 	%rd2, [_Z10f3d_bricksPfS_S__param_1];
	ld.param.u64 	%rd3, [_Z10f3d_bricksPfS_S__param_2];
	mov.u32 	%r1, %tid.x;
	mov.u32 	%r2, %tid.y;
	mov.u32 	%r3, %tid.z;
	mov.u32 	%r7, %ntid.x;
	mov.u32 	%r8, %ntid.y;
	mov.u32 	%r9, %ntid.z;
	mov.u32 	%r4, %ctaid.x;
	mov.u32 	%r5, %ctaid.y;
	mov.u32 	%r6, %ctaid.z;
	mad.lo.s32 	%r10, %r4, %r7, %r1;
	add.s32 	%r11, %r10, -383;
	mad.lo.s32 	%r12, %r5, %r8, %r2;
	add.s32 	%r14, %r12, -383;
	min.u32 	%r15, %r11, %r14;
	mad.lo.s32 	%r16, %r6, %r9, %r3;
	add.s32 	%r18, %r16, -383;
	min.u32 	%r19, %r15, %r18;
	setp.lt.u32 	%p1, %r19, -382;
	@%p1 bra 	$L__BB1_2;
	cvta.to.global.u64 	%rd4, %rd1;
	cvta.to.global.u64 	%rd5, %rd3;
	cvta.to.global.u64 	%rd6, %rd2;
	mul.lo.s32 	%r20, %r5, 24576;
	mad.lo.s32 	%r21, %r4, 1179648, %r20;
	shl.b32 	%r22, %r6, 9;
	add.s32 	%r23, %r21, %r22;
	shl.b32 	%r24, %r1, 6;
	shl.b32 	%r25, %r2, 3;
	or.b32  	%r26, %r24, %r3;
	add.s32 	%r27, %r26, %r25;
	add.s32 	%r28, %r27, %r23;
	mul.wide.u32 	%rd7, %r28, 4;
	add.s64 	%rd8, %rd4, %rd7;
	ld.global.f32 	%f1, [%rd8];
	ld.global.f32 	%f2, [%rd5+292];
	or.b32  	%r29, %r23, %r3;
	add.s32 	%r30, %r24, %r29;
	add.s32 	%r31, %r30, %r25;
	add.s32 	%r32, %r31, -72;
	add.s32 	%r33, %r31, -73;
	mul.wide.u32 	%rd9, %r33, 4;
	add.s64 	%rd10, %rd4, %rd9;
	ld.global.f32 	%f3, [%rd10];
	ld.global.f32 	%f4, [%rd5];
	mul.f32 	%f5, %f3, %f4;
	fma.rn.f32 	%f6, %f1, %f2, %f5;
	mul.wide.u32 	%rd11, %r32, 4;
	add.s64 	%rd12, %rd4, %rd11;
	ld.global.f32 	%f7, [%rd12];
	ld.global.f32 	%f8, [%rd5+4];
	fma.rn.f32 	%f9, %f7, %f8, %f6;
	add.s32 	%r34, %r31, -71;
	mul.wide.u32 	%rd13, %r34, 4;
	add.s64 	%rd14, %rd4, %rd13;
	ld.global.f32 	%f10, [%rd14];
	ld.global.f32 	%f11, [%rd5+8];
	fma.rn.f32 	%f12, %f10, %f11, %f9;
	add.s32 	%r35, %r31, -64;
	add.s32 	%r36, %r31, -65;
	mul.wide.u32 	%rd15, %r36, 4;
	add.s64 	%rd16, %rd4, %rd15;
	ld.global.f32 	%f13, [%rd16];
	ld.global.f32 	%f14, [%rd5+32];
	fma.rn.f32 	%f15, %f13, %f14, %f12;
	mul.wide.u32 	%rd17, %r35, 4;
	add.s64 	%rd18, %rd4, %rd17;
	ld.global.f32 	%f16, [%rd18];
	ld.global.f32 	%f17, [%rd5+36];
	fma.rn.f32 	%f18, %f16, %f17, %f15;
	add.s32 	%r37, %r31, -63;
	mul.wide.u32 	%rd19, %r37, 4;
	add.s64 	%rd20, %rd4, %rd19;
	ld.global.f32 	%f19, [%rd20];
	ld.global.f32 	%f20, [%rd5+40];
	fma.rn.f32 	%f21, %f19, %f20, %f18;
	add.s32 	%r38, %r31, -56;
	add.s32 	%r39, %r31, -57;
	mul.wide.u32 	%rd21, %r39, 4;
	add.s64 	%rd22, %rd4, %rd21;
	ld.global.f32 	%f22, [%rd22];
	ld.global.f32 	%f23, [%rd5+64];
	fma.rn.f32 	%f24, %f22, %f23, %f21;
	mul.wide.u32 	%rd23, %r38, 4;
	add.s64 	%rd24, %rd4, %rd23;
	ld.global.f32 	%f25, [%rd24];
	ld.global.f32 	%f26, [%rd5+68];
	fma.rn.f32 	%f27, %f25, %f26, %f24;
	add.s32 	%r40, %r31, -55;
	mul.wide.u32 	%rd25, %r40, 4;
	add.s64 	%rd26, %rd4, %rd25;
	ld.global.f32 	%f28, [%rd26];
	ld.global.f32 	%f29, [%rd5+72];
	fma.rn.f32 	%f30, %f28, %f29, %f27;
	add.s32 	%r41, %r31, -8;
	add.s32 	%r42, %r31, -9;
	mul.wide.u32 	%rd27, %r42, 4;
	add.s64 	%rd28, %rd4, %rd27;
	ld.global.f32 	%f31, [%rd28];
	ld.global.f32 	%f32, [%rd5+256];
	fma.rn.f32 	%f33, %f31, %f32, %f30;
	mul.wide.u32 	%rd29, %r41, 4;
	add.s64 	%rd30, %rd4, %rd29;
	ld.global.f32 	%f34, [%rd30];
	ld.global.f32 	%f35, [%rd5+260];
	fma.rn.f32 	%f36, %f34, %f35, %f33;
	add.s32 	%r43, %r31, -7;
	mul.wide.u32 	%rd31, %r43, 4;
	add.s64 	%rd32, %rd4, %rd31;
	ld.global.f32 	%f37, [%rd32];
	ld.global.f32 	%f38, [%rd5+264];
	fma.rn.f32 	%f39, %f37, %f38, %f36;
	add.s32 	%r44, %r31, -1;
	mul.wide.u32 	%rd33, %r44, 4;
	add.s64 	%rd34, %rd4, %rd33;
	ld.global.f32 	%f40, [%rd34];
	ld.global.f32 	%f41, [%rd5+288];
	fma.rn.f32 	%f42, %f40, %f41, %f39;
	fma.rn.f32 	%f43, %f1, %f2, %f42;
	add.s32 	%r45, %r31, 1;
	mul.wide.u32 	%rd35, %r45, 4;
	add.s64 	%rd36, %rd4, %rd35;
	ld.global.f32 	%f44, [%rd36];
	ld.global.f32 	%f45, [%rd5+296];
	fma.rn.f32 	%f46, %f44, %f45, %f43;
	add.s32 	%r46, %r31, 8;
	add.s32 	%r47, %r31, 7;
	mul.wide.u32 	%rd37, %r47, 4;
	add.s64 	%rd38, %rd4, %rd37;
	ld.global.f32 	%f47, [%rd38];
	ld.global.f32 	%f48, [%rd5+320];
	fma.rn.f32 	%f49, %f47, %f48, %f46;
	mul.wide.u32 	%rd39, %r46, 4;
	add.s64 	%rd40, %rd4, %rd39;
	ld.global.f32 	%f50, [%rd40];
	ld.global.f32 	%f51, [%rd5+324];
	fma.rn.f32 	%f52, %f50, %f51, %f49;
	add.s32 	%r48, %r31, 9;
	mul.wide.u32 	%rd41, %r48, 4;
	add.s64 	%rd42, %rd4, %rd41;
	ld.global.f32 	%f53, [%rd42];
	ld.global.f32 	%f54, [%rd5+328];
	fma.rn.f32 	%f55, %f53, %f54, %f52;
	add.s32 	%r49, %r31, 56;
	add.s32 	%r50, %r31, 55;
	mul.wide.u32 	%rd43, %r50, 4;
	add.s64 	%rd44, %rd4, %rd43;
	ld.global.f32 	%f56, [%rd44];
	ld.global.f32 	%f57, [%rd5+512];
	fma.rn.f32 	%f58, %f56, %f57, %f55;
	mul.wide.u32 	%rd45, %r49, 4;
	add.s64 	%rd46, %rd4, %rd45;
	ld.global.f32 	%f59, [%rd46];
	ld.global.f32 	%f60, [%rd5+516];
	fma.rn.f32 	%f61, %f59, %f60, %f58;
	add.s32 	%r51, %r31, 57;
	mul.wide.u32 	%rd47, %r51, 4;
	add.s64 	%rd48, %rd4, %rd47;
	ld.global.f32 	%f62, [%rd48];
	ld.global.f32 	%f63, [%rd5+520];
	fma.rn.f32 	%f64, %f62, %f63, %f61;
	add.s32 	%r52, %r31, 64;
	add.s32 	%r53, %r31, 63;
	mul.wide.u32 	%rd49, %r53, 4;
	add.s64 	%rd50, %rd4, %rd49;
	ld.global.f32 	%f65, [%rd50];
	ld.global.f32 	%f66, [%rd5+544];
	fma.rn.f32 	%f67, %f65, %f66, %f64;
	mul.wide.u32 	%rd51, %r52, 4;
	add.s64 	%rd52, %rd4, %rd51;
	ld.global.f32 	%f68, [%rd52];
	ld.global.f32 	%f69, [%rd5+548];
	fma.rn.f32 	%f70, %f68, %f69, %f67;
	add.s32 	%r54, %r31, 65;
	mul.wide.u32 	%rd53, %r54, 4;
	add.s64 	%rd54, %rd4, %rd53;
	ld.global.f32 	%f71, [%rd54];
	ld.global.f32 	%f72, [%rd5+552];
	fma.rn.f32 	%f73, %f71, %f72, %f70;
	add.s32 	%r55, %r31, 72;
	add.s32 	%r56, %r31, 71;
	mul.wide.u32 	%rd55, %r56, 4;
	add.s64 	%rd56, %rd4, %rd55;
	ld.global.f32 	%f74, [%rd56];
	ld.global.f32 	%f75, [%rd5+576];
	fma.rn.f32 	%f76, %f74, %f75, %f73;
	mul.wide.u32 	%rd57, %r55, 4;
	add.s64 	%rd58, %rd4, %rd57;
	ld.global.f32 	%f77, [%rd58];
	ld.global.f32 	%f78, [%rd5+580];
	fma.rn.f32 	%f79, %f77, %f78, %f76;
	add.s32 	%r57, %r31, 73;
	mul.wide.u32 	%rd59, %r57, 4;
	add.s64 	%rd60, %rd4, %rd59;
	ld.global.f32 	%f80, [%rd60];
	ld.global.f32 	%f81, [%rd5+584];
	fma.rn.f32 	%f82, %f80, %f81, %f79;
	add.s64 	%rd61, %rd6, %rd7;
	st.global.f32 	[%rd61], %f82;
$L__BB1_2:
	ret;

}


// ===== COMPILED SASS (sm_100) =====

	.target	sm_100

	.elftype	@"ET_EXEC"


//--------------------- .note.nv.tkinfo           --------------------------
	.section	.note.nv.tkinfo,"",@"SHT_NOTE"
	.sectionflags	@"SHF_NOTE_NV_TKINFO"
	.tkinfo
        /*0018*/ 	.word	0x00000002
        /*0030*/ 	.string	""
        /*0030*/ 	.string	"ptxas"
        /*0030*/ 	.string	"Cuda compilation tools, release 13.0, V13.0.88"
        /*0030*/ 	.string	"Build cuda_13.0.r13.0/compiler.36424714_0"
        /*0030*/ 	.string	"-arch sm_100 -m 64 "



//--------------------- .note.nv.cuinfo           --------------------------
	.section	.note.nv.cuinfo,"",@"SHT_NOTE"
	.sectionflags	@"SHF_NOTE_NV_CUINFO"
        /*0018*/ 	.short	0x0002
        /*001a*/ 	.short	0x0064
        /*001c*/ 	.short	0x0082
	.zero		2


//--------------------- .nv.info                  --------------------------
	.section	.nv.info,"",@"SHT_CUDA_INFO"
	.align	4


	//----- nvinfo : EIATTR_REGCOUNT
	.align		4
        /*0000*/ 	.byte	0x04, 0x2f
        /*0002*/ 	.short	(.L_1 - .L_0)
	.align		4
.L_0:
        /*0004*/ 	.word	index@(_Z9f3d_naivePfS_S_)
        /*0008*/ 	.word	0x00000020


	//----- nvinfo : EIATTR_FRAME_SIZE
	.align		4
.L_1:
        /*000c*/ 	.byte	0x04, 0x11
        /*000e*/ 	.short	(.L_3 - .L_2)
	.align		4
.L_2:
        /*0010*/ 	.word	index@(_Z9f3d_naivePfS_S_)
        /*0014*/ 	.word	0x00000000


	//----- nvinfo : EIATTR_REGCOUNT
	.align		4
.L_3:
        /*0018*/ 	.byte	0x04, 0x2f
        /*001a*/ 	.short	(.L_5 - .L_4)
	.align		4
.L_4:
        /*001c*/ 	.word	index@(_Z10f3d_bricksPfS_S_)
        /*0020*/ 	.word	0x00000020


	//----- nvinfo : EIATTR_FRAME_SIZE
	.align		4
.L_5:
        /*0024*/ 	.byte	0x04, 0x11
        /*0026*/ 	.short	(.L_7 - .L_6)
	.align		4
.L_6:
        /*0028*/ 	.word	index@(_Z10f3d_bricksPfS_S_)
        /*002c*/ 	.word	0x00000000


	//----- nvinfo : EIATTR_MIN_STACK_SIZE
	.align		4
.L_7:
        /*0030*/ 	.byte	0x04, 0x12
        /*0032*/ 	.short	(.L_9 - .L_8)
	.align		4
.L_8:
        /*0034*/ 	.word	index@(_Z10f3d_bricksPfS_S_)
        /*0038*/ 	.word	0x00000000


	//----- nvinfo : EIATTR_MIN_STACK_SIZE
	.align		4
.L_9:
        /*003c*/ 	.byte	0x04, 0x12
        /*003e*/ 	.short	(.L_11 - .L_10)
	.align		4
.L_10:
        /*0040*/ 	.word	index@(_Z9f3d_naivePfS_S_)
        /*0044*/ 	.word	0x00000000
.L_11:


//--------------------- .nv.compat                --------------------------
	.section	.nv.compat,"",@"SHT_CUDA_COMPAT_INFO"
	.align	4
        /*0000*/ 	.byte	0x02, 0x09, 0x00, 0x00, 0x02, 0x02, 0x01, 0x00, 0x02, 0x05, 0x05, 0x00, 0x03, 0x07, 0x01, 0x01
        /*0010*/ 	.byte	0x02, 0x03, 0x00, 0x00, 0x02, 0x06, 0x01, 0x00, 0x04, 0x0b, 0x08, 0x00, 0x09, 0x00, 0x00, 0x00
        /*0020*/ 	.byte	0x00, 0x00, 0x00, 0x00


//--------------------- .nv.info._Z10f3d_bricksPfS_S_ --------------------------
	.section	.nv.info._Z10f3d_bricksPfS_S_,"",@"SHT_CUDA_INFO"
	.sectionflags	@""
	.align	4


	//----- nvinfo : EIATTR_CUDA_API_VERSION
	.align		4
        /*0000*/ 	.byte	0x04, 0x37
        /*0002*/ 	.short	(.L_13 - .L_12)
.L_12:
        /*0004*/ 	.word	0x00000082


	//----- nvinfo : EIATTR_KPARAM_INFO
	.align		4
.L_13:
        /*0008*/ 	.byte	0x04, 0x17
        /*000a*/ 	.short	(.L_15 - .L_14)
.L_14:
        /*000c*/ 	.word	0x00000000
        /*0010*/ 	.short	0x0002
        /*0012*/ 	.short	0x0010
        /*0014*/ 	.byte	0x00, 0xf5, 0x21, 0x00


	//----- nvinfo : EIATTR_KPARAM_INFO
	.align		4
.L_15:
        /*0018*/ 	.byte	0x04, 0x17
        /*001a*/ 	.short	(.L_17 - .L_16)
.L_16:
        /*001c*/ 	.word	0x00000000
        /*0020*/ 	.short	0x0001
        /*0022*/ 	.short	0x0008
        /*0024*/ 	.byte	0x00, 0xf5, 0x21, 0x00


	//----- nvinfo : EIATTR_KPARAM_INFO
	.align		4
.L_17:
        /*0028*/ 	.byte	0x04, 0x17
        /*002a*/ 	.short	(.L_19 - .L_18)
.L_18:
        /*002c*/ 	.word	0x00000000
        /*0030*/ 	.short	0x0000
        /*0032*/ 	.short	0x0000
        /*0034*/ 	.byte	0x00, 0xf5, 0x21, 0x00


	//----- nvinfo : EIATTR_SPARSE_MMA_MASK
	.align		4
.L_19:
        /*0038*/ 	.byte	0x03, 0x50
        /*003a*/ 	.short	0x0000


	//----- nvinfo : EIATTR_MAXREG_COUNT
	.align		4
        /*003c*/ 	.byte	0x03, 0x1b
        /*003e*/ 	.short	0x00ff


	//----- nvinfo : EIATTR_MERCURY_ISA_VERSION
	.align		4
        /*0040*/ 	.byte	0x03, 0x5f
        /*0042*/ 	.short	0x0101


	//----- nvinfo : EIATTR_VRC_CTA_INIT_COUNT
	.align		4
        /*0044*/ 	.byte	0x02, 0x4a
	.zero		1
	.zero		1


	//----- nvinfo : EIATTR_EXIT_INSTR_OFFSETS
	.align		4
        /*0048*/ 	.byte	0x04, 0x1c
        /*004a*/ 	.short	(.L_21 - .L_20)


	//   ....[0]....
.L_20:
        /*004c*/ 	.word	0x00000110


	//   ....[1]....
        /*0050*/ 	.word	0x00000a90


	//----- nvinfo : EIATTR_CBANK_PARAM_SIZE
	.align		4
.L_21:
        /*0054*/ 	.byte	0x03, 0x19
        /*0056*/ 	.short	0x0018


	//----- nvinfo : EIATTR_PARAM_CBANK
	.align		4
        /*0058*/ 	.byte	0x04, 0x0a
        /*005a*/ 	.short	(.L_23 - .L_22)
	.align		4
.L_22:
        /*005c*/ 	.word	index@(.nv.constant0._Z10f3d_bricksPfS_S_)
        /*0060*/ 	.short	0x0380
        /*0062*/ 	.short	0x0018


	//----- nvinfo : EIATTR_SW_WAR
	.align		4
.L_23:
        /*0064*/ 	.byte	0x04, 0x36
        /*0066*/ 	.short	(.L_25 - .L_24)
.L_24:
        /*0068*/ 	.word	0x00000008
.L_25:


//--------------------- .nv.info._Z9f3d_naivePfS_S_ --------------------------
	.section	.nv.info._Z9f3d_naivePfS_S_,"",@"SHT_CUDA_INFO"
	.sectionflags	@""
	.align	4


	//----- nvinfo : EIATTR_CUDA_API_VERSION
	.align		4
        /*0000*/ 	.byte	0x04, 0x37
        /*0002*/ 	.short	(.L_27 - .L_26)
.L_26:
        /*0004*/ 	.word	0x00000082


	//----- nvinfo : EIATTR_KPARAM_INFO
	.align		4
.L_27:
        /*0008*/ 	.byte	0x04, 0x17
        /*000a*/ 	.short	(.L_29 - .L_28)
.L_28:
        /*000c*/ 	.word	0x00000000
        /*0010*/ 	.short	0x0002
        /*0012*/ 	.short	0x0010
        /*0014*/ 	.byte	0x00, 0xf5, 0x21, 0x00


	//----- nvinfo : EIATTR_KPARAM_INFO
	.align		4
.L_29:
        /*0018*/ 	.byte	0x04, 0x17
        /*001a*/ 	.short	(.L_31 - .L_30)
.L_30:
        /*001c*/ 	.word	0x00000000
        /*0020*/ 	.short	0x0001
        /*0022*/ 	.short	0x0008
        /*0024*/ 	.byte	0x00, 0xf5, 0x21, 0x00


	//----- nvinfo : EIATTR_KPARAM_INFO
	.align		4
.L_31:
        /*0028*/ 	.byte	0x04, 0x17
        /*002a*/ 	.short	(.L_33 - .L_32)
.L_32:
        /*002c*/ 	.word	0x00000000
        /*0030*/ 	.short	0x0000
        /*0032*/ 	.short	0x0000
        /*0034*/ 	.byte	0x00, 0xf5, 0x21, 0x00


	//----- nvinfo : EIATTR_SPARSE_MMA_MASK
	.align		4
.L_33:
        /*0038*/ 	.byte	0x03, 0x50
        /*003a*/ 	.short	0x0000


	//----- nvinfo : EIATTR_MAXREG_COUNT
	.align		4
        /*003c*/ 	.byte	0x03, 0x1b
        /*003e*/ 	.short	0x00ff


	//----- nvinfo : EIATTR_MERCURY_ISA_VERSION
	.align		4
        /*0040*/ 	.byte	0x03, 0x5f
        /*0042*/ 	.short	0x0101


	//----- nvinfo : EIATTR_VRC_CTA_INIT_COUNT
	.align		4
        /*0044*/ 	.byte	0x02, 0x4a
	.zero		1
	.zero		1


	//----- nvinfo : EIATTR_EXIT_INSTR_OFFSETS
	.align		4
        /*0048*/ 	.byte	0x04, 0x1c
        /*004a*/ 	.short	(.L_35 - .L_34)


	//   ....[0]....
.L_34:
        /*004c*/ 	.word	0x00000110


	//   ....[1]....
        /*0050*/ 	.word	0x00000a50


	//----- nvinfo : EIATTR_CBANK_PARAM_SIZE
	.align		4
.L_35:
        /*0054*/ 	.byte	0x03, 0x19
        /*0056*/ 	.short	0x0018


	//----- nvinfo : EIATTR_PARAM_CBANK
	.align		4
        /*0058*/ 	.byte	0x04, 0x0a
        /*005a*/ 	.short	(.L_37 - .L_36)
	.align		4
.L_36:
        /*005c*/ 	.word	index@(.nv.constant0._Z9f3d_naivePfS_S_)
        /*0060*/ 	.short	0x0380
        /*0062*/ 	.short	0x0018


	//----- nvinfo : EIATTR_SW_WAR
	.align		4
.L_37:
        /*0064*/ 	.byte	0x04, 0x36
        /*0066*/ 	.short	(.L_39 - .L_38)
.L_38:
        /*0068*/ 	.word	0x00000008
.L_39:


//--------------------- .nv.callgraph             --------------------------
	.section	.nv.callgraph,"",@"SHT_CUDA_CALLGRAPH"
	.align	4
	.sectionentsize	8
	.align		4
        /*0000*/ 	.word	0x00000000
	.align		4
        /*0004*/ 	.word	0xffffffff
	.align		4
        /*0008*/ 	.word	0x00000000
	.align		4
        /*000c*/ 	.word	0xfffffffe
	.align		4
        /*0010*/ 	.word	0x00000000
	.align		4
        /*0014*/ 	.word	0xfffffffd
	.align		4
        /*0018*/ 	.word	0x00000000
	.align		4
        /*001c*/ 	.word	0xfffffffc


//--------------------- .text._Z10f3d_bricksPfS_S_ --------------------------
	.section	.text._Z10f3d_bricksPfS_S_,"ax",@progbits
	.align	128
        .global         _Z10f3d_bricksPfS_S_
        .type           _Z10f3d_bricksPfS_S_,@function
        .size           _Z10f3d_bricksPfS_S_,(.L_x_2 - _Z10f3d_bricksPfS_S_)
        .other          _Z10f3d_bricksPfS_S_,@"STO_CUDA_ENTRY STV_DEFAULT"
_Z10f3d_bricksPfS_S_:
.text._Z10f3d_bricksPfS_S_:
[----:B------:R-:W-:Y:S01]  /*0000*/  LDC R1, c[0x0][0x37c] ;  /* 0x0000df00ff017b82 */ /* 0x000fe20000000800 */
[----:B------:R-:W0:Y:S01]  /*0010*/  S2R R7, SR_TID.Y ;  /* 0x0000000000077919 */ /* 0x000e220000002200 */
[----:B------:R-:W1:Y:S01]  /*0020*/  LDCU UR4, c[0x0][0x360] ;  /* 0x00006c00ff0477ac */ /* 0x000e620008000800 */
[----:B------:R-:W0:Y:S01]  /*0030*/  S2R R4, SR_CTAID.Y ;  /* 0x0000000000047919 */ /* 0x000e220000002600 */
[----:B------:R-:W0:Y:S01]  /*0040*/  LDCU UR5, c[0x0][0x364] ;  /* 0x00006c80ff0577ac */ /* 0x000e220008000800 */
[----:B------:R-:W1:Y:S01]  /*0050*/  S2R R6, SR_TID.X ;  /* 0x0000000000067919 */ /* 0x000e620000002100 */
[----:B------:R-:W2:Y:S01]  /*0060*/  LDCU UR6, c[0x0][0x368] ;  /* 0x00006d00ff0677ac */ /* 0x000ea20008000800 */
[----:B------:R-:W1:Y:S01]  /*0070*/  S2R R11, SR_CTAID.X ;  /* 0x00000000000b7919 */ /* 0x000e620000002500 */
[----:B------:R-:W2:Y:S01]  /*0080*/  S2R R9, SR_TID.Z ;  /* 0x0000000000097919 */ /* 0x000ea20000002300 */
[----:B------:R-:W2:Y:S01]  /*0090*/  S2R R8, SR_CTAID.Z ;  /* 0x0000000000087919 */ /* 0x000ea20000002700 */
[----:B0-----:R-:W-:-:S05]  /*00a0*/  IMAD R2, R4, UR5, R7 ;  /* 0x0000000504027c24 */ /* 0x001fca000f8e0207 */
[----:B------:R-:W-:Y:S01]  /*00b0*/  IADD3 R3, PT, PT, R2, -0x17f, RZ ;  /* 0xfffffe8102037810 */ /* 0x000fe20007ffe0ff */
[----:B-1----:R-:W-:-:S05]  /*00c0*/  IMAD R0, R11, UR4, R6 ;  /* 0x000000040b007c24 */ /* 0x002fca000f8e0206 */
[----:B------:R-:W-:Y:S01]  /*00d0*/  VIADDMNMX.U32 R0, R0, 0xfffffe81, R3, PT ;  /* 0xfffffe8100007846 */ /* 0x000fe20003800003 */
[----:B--2---:R-:W-:-:S05]  /*00e0*/  IMAD R5, R8, UR6, R9 ;  /* 0x0000000608057c24 */ /* 0x004fca000f8e0209 */
[----:B------:R-:W-:-:S04]  /*00f0*/  VIADDMNMX.U32 R0, R5, 0xfffffe81, R0, PT ;  /* 0xfffffe8105007846 */ /* 0x000fc80003800000 */
[----:B------:R-:W-:-:S13]  /*0100*/  ISETP.GE.U32.AND P0, PT, R0, -0x17e, PT ;  /* 0xfffffe820000780c */ /* 0x000fda0003f06070 */
[----:B------:R-:W-:Y:S05]  /*0110*/  @!P0 EXIT ;  /* 0x000000000000894d */ /* 0x000fea0003800000 */
[----:B------:R-:W-:Y:S01]  /*0120*/  IMAD R11, R11, 0x30, R4 ;  /* 0x000000300b0b7824 */ /* 0x000fe200078e0204 */
[----:B------:R-:W0:Y:S01]  /*0130*/  LDC.64 R12, c[0x0][0x380] ;  /* 0x0000e000ff0c7b82 */ /* 0x000e220000000a00 */
[----:B------:R-:W-:Y:S01]  /*0140*/  SHF.L.U32 R0, R6, 0x6, RZ ;  /* 0x0000000606007819 */ /* 0x000fe200000006ff */
[----:B------:R-:W1:Y:S01]  /*0150*/  LDCU.64 UR4, c[0x0][0x358] ;  /* 0x00006b00ff0477ac */ /* 0x000e620008000a00 */
[----:B------:R-:W-:-:S05]  /*0160*/  IMAD R4, R11, 0x30, R8 ;  /* 0x000000300b047824 */ /* 0x000fca00078e0208 */
[----:B------:R-:W-:Y:S01]  /*0170*/  SHF.L.U32 R4, R4, 0x9, RZ ;  /* 0x0000000904047819 */ /* 0x000fe200000006ff */
[----:B------:R-:W2:Y:S03]  /*0180*/  LDC.64 R10, c[0x0][0x390] ;  /* 0x0000e400ff0a7b82 */ /* 0x000ea60000000a00 */
[----:B------:R-:W-:-:S04]  /*0190*/  LOP3.LUT R3, R4, R9, RZ, 0xfc, !PT ;  /* 0x0000000904037212 */ /* 0x000fc800078efcff */
[C---:B------:R-:W-:Y:S02]  /*01a0*/  IADD3 R3, PT, PT, R0.reuse, R3, RZ ;  /* 0x0000000300037210 */ /* 0x040fe40007ffe0ff */
[----:B------:R-:W-:Y:S02]  /*01b0*/  LOP3.LUT R0, R0, R9, RZ, 0xfc, !PT ;  /* 0x0000000900007212 */ /* 0x000fe400078efcff */
[C---:B------:R-:W-:Y:S02]  /*01c0*/  LEA R5, R7.reuse, R3, 0x3 ;  /* 0x0000000307057211 */ /* 0x040fe400078e18ff */
[----:B------:R-:W-:Y:S02]  /*01d0*/  LEA R3, R7, R0, 0x3 ;  /* 0x0000000007037211 */ /* 0x000fe400078e18ff */
[----:B------:R-:W-:Y:S02]  /*01e0*/  IADD3 R9, PT, PT, R5, -0x49, RZ ;  /* 0xffffffb705097810 */ /* 0x000fe40007ffe0ff */
[----:B------:R-:W-:-:S02]  /*01f0*/  IADD3 R4, PT, PT, R4, R3, RZ ;  /* 0x0000000304047210 */ /* 0x000fc40007ffe0ff */
[----:B------:R-:W-:Y:S01]  /*0200*/  IADD3 R25, PT, PT, R5, -0x48, RZ ;  /* 0xffffffb805197810 */ /* 0x000fe20007ffe0ff */
[----:B0-----:R-:W-:Y:S01]  /*0210*/  IMAD.WIDE.U32 R8, R9, 0x4, R12 ;  /* 0x0000000409087825 */ /* 0x001fe200078e000c */
[----:B------:R-:W-:-:S03]  /*0220*/  IADD3 R21, PT, PT, R5, -0x47, RZ ;  /* 0xffffffb905157810 */ /* 0x000fc60007ffe0ff */
[--C-:B------:R-:W-:Y:S01]  /*0230*/  IMAD.WIDE.U32 R2, R4, 0x4, R12.reuse ;  /* 0x0000000404027825 */ /* 0x100fe200078e000c */
[----:B-1----:R0:W3:Y:S04]  /*0240*/  LDG.E R16, desc[UR4][R8.64] ;  /* 0x0000000408107981 */ /* 0x0020e8000c1e1900 */
[----:B--2---:R-:W3:Y:S01]  /*0250*/  LDG.E R17, desc[UR4][R10.64] ;  /* 0x000000040a117981 */ /* 0x004ee2000c1e1900 */
[--C-:B------:R-:W-:Y:S01]  /*0260*/  IMAD.WIDE.U32 R24, R25, 0x4, R12.reuse ;  /* 0x0000000419187825 */ /* 0x100fe200078e000c */
[----:B------:R-:W-:Y:S02]  /*0270*/  IADD3 R15, PT, PT, R5, -0x41, RZ ;  /* 0xffffffbf050f7810 */ /* 0x000fe40007ffe0ff */
[----:B------:R1:W2:Y:S01]  /*0280*/  LDG.E R7, desc[UR4][R2.64] ;  /* 0x0000000402077981 */ /* 0x0002a2000c1e1900 */
[----:B------:R-:W-:-:S03]  /*0290*/  IMAD.WIDE.U32 R20, R21, 0x4, R12 ;  /* 0x0000000415147825 */ /* 0x000fc600078e000c */
[----:B------:R-:W2:Y:S01]  /*02a0*/  LDG.E R6, desc[UR4][R10.64+0x124] ;  /* 0x000124040a067981 */ /* 0x000ea2000c1e1900 */
[--C-:B0-----:R-:W-:Y:S01]  /*02b0*/  IMAD.WIDE.U32 R8, R15, 0x4, R12.reuse ;  /* 0x000000040f087825 */ /* 0x101fe200078e000c */
[----:B------:R-:W-:Y:S02]  /*02c0*/  IADD3 R15, PT, PT, R5, -0x40, RZ ;  /* 0xffffffc0050f7810 */ /* 0x000fe40007ffe0ff */
[----:B------:R-:W4:Y:S04]  /*02d0*/  LDG.E R24, desc[UR4][R24.64] ;  /* 0x0000000418187981 */ /* 0x000f28000c1e1900 */
[----:B------:R-:W4:Y:S01]  /*02e0*/  LDG.E R27, desc[UR4][R10.64+0x4] ;  /* 0x000004040a1b7981 */ /* 0x000f22000c1e1900 */
[----:B-1----:R-:W-:-:S03]  /*02f0*/  IMAD.WIDE.U32 R2, R15, 0x4, R12 ;  /* 0x000000040f027825 */ /* 0x002fc600078e000c */
[----:B------:R0:W5:Y:S04]  /*0300*/  LDG.E R19, desc[UR4][R20.64] ;  /* 0x0000000414137981 */ /* 0x000168000c1e1900 */
[----:B------:R-:W5:Y:S01]  /*0310*/  LDG.E R26, desc[UR4][R10.64+0x8] ;  /* 0x000008040a1a7981 */ /* 0x000f62000c1e1900 */
[----:B------:R-:W-:-:S03]  /*0320*/  IADD3 R15, PT, PT, R5, -0x3f, RZ ;  /* 0xffffffc1050f7810 */ /* 0x000fc60007ffe0ff */
[----:B------:R-:W5:Y:S04]  /*0330*/  LDG.E R18, desc[UR4][R8.64] ;  /* 0x0000000408127981 */ /* 0x000f68000c1e1900 */
[----:B------:R1:W5:Y:S04]  /*0340*/  LDG.E R22, desc[UR4][R2.64] ;  /* 0x0000000402167981 */ /* 0x000368000c1e1900 */
[----:B------:R-:W5:Y:S04]  /*0350*/  LDG.E R28, desc[UR4][R10.64+0x24] ;  /* 0x000024040a1c7981 */ /* 0x000f68000c1e1900 */
[----:B------:R-:W5:Y:S01]  /*0360*/  LDG.E R9, desc[UR4][R10.64+0x20] ;  /* 0x000020040a097981 */ /* 0x000f62000c1e1900 */
[----:B------:R-:W-:-:S03]  /*0370*/  IMAD.WIDE.U32 R14, R15, 0x4, R12 ;  /* 0x000000040f0e7825 */ /* 0x000fc600078e000c */
[----:B------:R-:W5:Y:S01]  /*0380*/  LDG.E R25, desc[UR4][R10.64+0x28] ;  /* 0x000028040a197981 */ /* 0x000f62000c1e1900 */
[----:B0-----:R-:W-:-:S03]  /*0390*/  IADD3 R21, PT, PT, R5, -0x39, RZ ;  /* 0xffffffc705157810 */ /* 0x001fc60007ffe0ff */
[----:B------:R-:W5:Y:S02]  /*03a0*/  LDG.E R0, desc[UR4][R14.64] ;  /* 0x000000040e007981 */ /* 0x000f64000c1e1900 */
[----:B------:R-:W-:Y:S02]  /*03b0*/  IMAD.WIDE.U32 R20, R21, 0x4, R12 ;  /* 0x0000000415147825 */ /* 0x000fe400078e000c */
[----:B------:R-:W5:Y:S04]  /*03c0*/  LDG.E R23, desc[UR4][R10.64+0x40] ;  /* 0x000040040a177981 */ /* 0x000f68000c1e1900 */
[----:B------:R0:W5:Y:S01]  /*03d0*/  LDG.E R8, desc[UR4][R20.64] ;  /* 0x0000000414087981 */ /* 0x000162000c1e1900 */
[----:B------:R-:W-:-:S05]  /*03e0*/  IADD3 R29, PT, PT, R5, -0x38, RZ ;  /* 0xffffffc8051d7810 */ /* 0x000fca0007ffe0ff */
[----:B-1----:R-:W-:-:S05]  /*03f0*/  IMAD.WIDE.U32 R2, R29, 0x4, R12 ;  /* 0x000000041d027825 */ /* 0x002fca00078e000c */
[----:B------:R1:W5:Y:S01]  /*0400*/  LDG.E R15, desc[UR4][R2.64] ;  /* 0x00000004020f7981 */ /* 0x000362000c1e1900 */
[----:B0-----:R-:W-:-:S05]  /*0410*/  IADD3 R21, PT, PT, R5, -0x8, RZ ;  /* 0xfffffff805157810 */ /* 0x001fca0007ffe0ff */
[----:B------:R-:W-:-:S04]  /*0420*/  IMAD.WIDE.U32 R20, R21, 0x4, R12 ;  /* 0x0000000415147825 */ /* 0x000fc800078e000c */
[----:B---3--:R-:W-:Y:S01]  /*0430*/  FMUL R16, R16, R17 ;  /* 0x0000001110107220 */ /* 0x008fe20000400000 */
[----:B------:R-:W-:-:S03]  /*0440*/  IADD3 R17, PT, PT, R5, -0x37, RZ ;  /* 0xffffffc905117810 */ /* 0x000fc60007ffe0ff */
[----:B--2---:R-:W-:Y:S02]  /*0450*/  FFMA R29, R7, R6, R16 ;  /* 0x00000006071d7223 */ /* 0x004fe40000000010 */
[----:B------:R-:W-:-:S05]  /*0460*/  IMAD.WIDE.U32 R16, R17, 0x4, R12 ;  /* 0x0000000411107825 */ /* 0x000fca00078e000c */
[----:B------:R5:W2:Y:S01]  /*0470*/  LDG.E R14, desc[UR4][R16.64] ;  /* 0x00000004100e7981 */ /* 0x000aa2000c1e1900 */
[----:B----4-:R-:W-:Y:S01]  /*0480*/  FFMA R27, R24, R27, R29 ;  /* 0x0000001b181b7223 */ /* 0x010fe2000000001d */
[----:B------:R-:W-:Y:S02]  /*0490*/  IADD3 R29, PT, PT, R5, -0x9, RZ ;  /* 0xfffffff7051d7810 */ /* 0x000fe40007ffe0ff */
[----:B------:R-:W3:Y:S03]  /*04a0*/  LDG.E R24, desc[UR4][R10.64+0x44] ;  /* 0x000044040a187981 */ /* 0x000ee6000c1e1900 */
[----:B-1----:R-:W-:-:S04]  /*04b0*/  IMAD.WIDE.U32 R2, R29, 0x4, R12 ;  /* 0x000000041d027825 */ /* 0x002fc800078e000c */
[----:B-----5:R-:W-:Y:S01]  /*04c0*/  FFMA R17, R19, R26, R27 ;  /* 0x0000001a13117223 */ /* 0x020fe2000000001b */
[----:B------:R-:W4:Y:S04]  /*04d0*/  LDG.E R29, desc[UR4][R10.64+0x100] ;  /* 0x000100040a1d7981 */ /* 0x000f28000c1e1900 */
[----:B------:R-:W2:Y:S04]  /*04e0*/  LDG.E R27, desc[UR4][R10.64+0x48] ;  /* 0x000048040a1b7981 */ /* 0x000ea8000c1e1900 */
[----:B------:R0:W4:Y:S04]  /*04f0*/  LDG.E R26, desc[UR4][R2.64] ;  /* 0x00000004021a7981 */ /* 0x000128000c1e1900 */
[----:B------:R1:W5:Y:S01]  /*0500*/  LDG.E R19, desc[UR4][R20.64] ;  /* 0x0000000414137981 */ /* 0x000362000c1e1900 */
[----:B------:R-:W-:Y:S01]  /*0510*/  FFMA R9, R18, R9, R17 ;  /* 0x0000000912097223 */ /* 0x000fe20000000011 */
[----:B------:R-:W-:-:S02]  /*0520*/  IADD3 R17, PT, PT, R5, -0x7, RZ ;  /* 0xfffffff905117810 */ /* 0x000fc40007ffe0ff */
[----:B------:R-:W5:Y:S01]  /*0530*/  LDG.E R18, desc[UR4][R10.64+0x104] ;  /* 0x000104040a127981 */ /* 0x000f62000c1e1900 */
[----:B------:R-:W-:Y:S01]  /*0540*/  FFMA R22, R22, R28, R9 ;  /* 0x0000001c16167223 */ /* 0x000fe20000000009 */
[----:B------:R-:W-:Y:S01]  /*0550*/  IADD3 R28, PT, PT, R5, -0x1, RZ ;  /* 0xffffffff051c7810 */ /* 0x000fe20007ffe0ff */
[----:B------:R-:W-:-:S04]  /*0560*/  IMAD.WIDE.U32 R16, R17, 0x4, R12 ;  /* 0x0000000411107825 */ /* 0x000fc800078e000c */
[----:B------:R-:W-:Y:S01]  /*0570*/  FFMA R25, R0, R25, R22 ;  /* 0x0000001900197223 */ /* 0x000fe20000000016 */
[----:B0-----:R-:W-:Y:S01]  /*0580*/  IMAD.WIDE.U32 R2, R28, 0x4, R12 ;  /* 0x000000041c027825 */ /* 0x001fe200078e000c */
[----:B------:R0:W5:Y:S01]  /*0590*/  LDG.E R9, desc[UR4][R16.64] ;  /* 0x0000000410097981 */ /* 0x000162000c1e1900 */
[----:B-1----:R-:W-:-:S03]  /*05a0*/  IADD3 R21, PT, PT, R5, 0x1, RZ ;  /* 0x0000000105157810 */ /* 0x002fc60007ffe0ff */
[----:B------:R-:W5:Y:S04]  /*05b0*/  LDG.E R0, desc[UR4][R10.64+0x108] ;  /* 0x000108040a007981 */ /* 0x000f68000c1e1900 */
[----:B------:R-:W5:Y:S01]  /*05c0*/  LDG.E R3, desc[UR4][R2.64] ;  /* 0x0000000402037981 */ /* 0x000f62000c1e1900 */
[----:B------:R-:W-:-:S04]  /*05d0*/  IMAD.WIDE.U32 R20, R21, 0x4, R12 ;  /* 0x0000000415147825 */ /* 0x000fc800078e000c */
[----:B------:R-:W-:Y:S01]  /*05e0*/  FFMA R28, R8, R23, R25 ;  /* 0x00000017081c7223 */ /* 0x000fe20000000019 */
[----:B------:R-:W5:Y:S01]  /*05f0*/  LDG.E R2, desc[UR4][R10.64+0x120] ;  /* 0x000120040a027981 */ /* 0x000f62000c1e1900 */
[----:B------:R-:W-:-:S03]  /*0600*/  IADD3 R25, PT, PT, R5, 0x7, RZ ;  /* 0x0000000705197810 */ /* 0x000fc60007ffe0ff */
[----:B------:R1:W5:Y:S04]  /*0610*/  LDG.E R8, desc[UR4][R20.64] ;  /* 0x0000000414087981 */ /* 0x000368000c1e1900 */
[----:B------:R-:W5:Y:S01]  /*0620*/  LDG.E R23, desc[UR4][R10.64+0x128] ;  /* 0x000128040a177981 */ /* 0x000f62000c1e1900 */
[----:B0-----:R-:W-:-:S03]  /*0630*/  IMAD.WIDE.U32 R16, R25, 0x4, R12 ;  /* 0x0000000419107825 */ /* 0x001fc600078e000c */
[----:B------:R-:W5:Y:S04]  /*0640*/  LDG.E R25, desc[UR4][R10.64+0x140] ;  /* 0x000140040a197981 */ /* 0x000f68000c1e1900 */
[----:B------:R0:W5:Y:S01]  /*0650*/  LDG.E R22, desc[UR4][R16.64] ;  /* 0x0000000410167981 */ /* 0x000162000c1e1900 */
[----:B-1----:R-:W-:-:S05]  /*0660*/  IADD3 R21, PT, PT, R5, 0x38, RZ ;  /* 0x0000003805157810 */ /* 0x002fca0007ffe0ff */
[----:B------:R-:W-:-:S06]  /*0670*/  IMAD.WIDE.U32 R20, R21, 0x4, R12 ;  /* 0x0000000415147825 */ /* 0x000fcc00078e000c */
[----:B------:R-:W5:Y:S01]  /*0680*/  LDG.E R20, desc[UR4][R20.64] ;  /* 0x0000000414147981 */ /* 0x000f62000c1e1900 */
[----:B---3--:R-:W-:-:S04]  /*0690*/  FFMA R15, R15, R24, R28 ;  /* 0x000000180f0f7223 */ /* 0x008fc8000000001c */
[----:B--2---:R-:W-:-:S04]  /*06a0*/  FFMA R15, R14, R27, R15 ;  /* 0x0000001b0e0f7223 */ /* 0x004fc8000000000f */
[----:B----4-:R-:W-:Y:S01]  /*06b0*/  FFMA R24, R26, R29, R15 ;  /* 0x0000001d1a187223 */ /* 0x010fe2000000000f */
[C---:B------:R-:W-:Y:S02]  /*06c0*/  IADD3 R15, PT, PT, R5.reuse, 0x8, RZ ;  /* 0x00000008050f7810 */ /* 0x040fe40007ffe0ff */
[----:B------:R-:W-:-:S03]  /*06d0*/  IADD3 R27, PT, PT, R5, 0x9, RZ ;  /* 0x00000009051b7810 */ /* 0x000fc60007ffe0ff */
[----:B------:R-:W-:-:S04]  /*06e0*/  IMAD.WIDE.U32 R14, R15, 0x4, R12 ;  /* 0x000000040f0e7825 */ /* 0x000fc800078e000c */
[----:B-----5:R-:W-:Y:S01]  /*06f0*/  FFMA R24, R19, R18, R24 ;  /* 0x0000001213187223 */ /* 0x020fe20000000018 */
[----:B------:R-:W-:Y:S01]  /*0700*/  IADD3 R29, PT, PT, R5, 0x37, RZ ;  /* 0x00000037051d7810 */ /* 0x000fe20007ffe0ff */
[--C-:B0-----:R-:W-:Y:S01]  /*0710*/  IMAD.WIDE.U32 R16, R27, 0x4, R12.reuse ;  /* 0x000000041b107825 */ /* 0x101fe200078e000c */
[----:B------:R-:W2:Y:S03]  /*0720*/  LDG.E R14, desc[UR4][R14.64] ;  /* 0x000000040e0e7981 */ /* 0x000ea6000c1e1900 */
[----:B------:R-:W-:-:S04]  /*0730*/  IMAD.WIDE.U32 R18, R29, 0x4, R12 ;  /* 0x000000041d127825 */ /* 0x000fc800078e000c */
[----:B------:R-:W-:Y:S01]  /*0740*/  FFMA R0, R9, R0, R24 ;  /* 0x0000000009007223 */ /* 0x000fe20000000018 */
[----:B------:R0:W3:Y:S04]  /*0750*/  LDG.E R16, desc[UR4][R16.64] ;  /* 0x0000000410107981 */ /* 0x0000e8000c1e1900 */
[----:B------:R-:W2:Y:S01]  /*0760*/  LDG.E R9, desc[UR4][R10.64+0x144] ;  /* 0x000144040a097981 */ /* 0x000ea2000c1e1900 */
[----:B------:R-:W-:-:S03]  /*0770*/  IADD3 R27, PT, PT, R5, 0x39, RZ ;  /* 0x00000039051b7810 */ /* 0x000fc60007ffe0ff */
[----:B------:R-:W3:Y:S01]  /*0780*/  LDG.E R29, desc[UR4][R10.64+0x148] ;  /* 0x000148040a1d7981 */ /* 0x000ee2000c1e1900 */
[----:B------:R-:W-:-:S03]  /*0790*/  IADD3 R28, PT, PT, R5, 0x3f, RZ ;  /* 0x0000003f051c7810 */ /* 0x000fc60007ffe0ff */
[----:B------:R-:W4:Y:S01]  /*07a0*/  LDG.E R18, desc[UR4][R18.64] ;  /* 0x0000000412127981 */ /* 0x000f22000c1e1900 */
[----:B------:R-:W-:-:S03]  /*07b0*/  FFMA R0, R3, R2, R0 ;  /* 0x0000000203007223 */ /* 0x000fc60000000000 */
[----:B------:R-:W4:Y:S01]  /*07c0*/  LDG.E R15, desc[UR4][R10.64+0x200] ;  /* 0x000200040a0f7981 */ /* 0x000f22000c1e1900 */
[----:B0-----:R-:W-:Y:S01]  /*07d0*/  FFMA R17, R7, R6, R0 ;  /* 0x0000000607117223 */ /* 0x001fe20000000000 */
[----:B------:R-:W-:-:S04]  /*07e0*/  IMAD.WIDE.U32 R26, R27, 0x4, R12 ;  /* 0x000000041b1a7825 */ /* 0x000fc800078e000c */
[----:B------:R-:W-:Y:S01]  /*07f0*/  FFMA R21, R8, R23, R17 ;  /* 0x0000001708157223 */ /* 0x000fe20000000011 */
[C---:B------:R-:W-:Y:S01]  /*0800*/  IADD3 R24, PT, PT, R5.reuse, 0x40, RZ ;  /* 0x0000004005187810 */ /* 0x040fe20007ffe0ff */
[----:B------:R-:W5:Y:S01]  /*0810*/  LDG.E R17, desc[UR4][R10.64+0x204] ;  /* 0x000204040a117981 */ /* 0x000f62000c1e1900 */
[--C-:B------:R-:W-:Y:S01]  /*0820*/  IMAD.WIDE.U32 R2, R28, 0x4, R12.reuse ;  /* 0x000000041c027825 */ /* 0x100fe200078e000c */
[----:B------:R-:W-:Y:S02]  /*0830*/  IADD3 R23, PT, PT, R5, 0x41, RZ ;  /* 0x0000004105177810 */ /* 0x000fe40007ffe0ff */
[----:B------:R-:W5:Y:S01]  /*0840*/  LDG.E R26, desc[UR4][R26.64] ;  /* 0x000000041a1a7981 */ /* 0x000f62000c1e1900 */
[----:B------:R-:W-:-:S03]  /*0850*/  IMAD.WIDE.U32 R6, R24, 0x4, R12 ;  /* 0x0000000418067825 */ /* 0x000fc600078e000c */
[----:B------:R-:W5:Y:S01]  /*0860*/  LDG.E R19, desc[UR4][R10.64+0x208] ;  /* 0x000208040a137981 */ /* 0x000f62000c1e1900 */
[C---:B------:R-:W-:Y:S01]  /*0870*/  IADD3 R24, PT, PT, R5.reuse, 0x47, RZ ;  /* 0x0000004705187810 */ /* 0x040fe20007ffe0ff */
[----:B------:R-:W-:Y:S01]  /*0880*/  FFMA R21, R22, R25, R21 ;  /* 0x0000001916157223 */ /* 0x000fe20000000015 */
[----:B------:R-:W-:Y:S01]  /*0890*/  IADD3 R8, PT, PT, R5, 0x48, RZ ;  /* 0x0000004805087810 */ /* 0x000fe20007ffe0ff */
[----:B------:R-:W5:Y:S01]  /*08a0*/  LDG.E R2, desc[UR4][R2.64] ;  /* 0x0000000402027981 */ /* 0x000f62000c1e1900 */
[--C-:B------:R-:W-:Y:S01]  /*08b0*/  IMAD.WIDE.U32 R22, R23, 0x4, R12.reuse ;  /* 0x0000000417167825 */ /* 0x100fe200078e000c */
[----:B------:R-:W-:Y:S02]  /*08c0*/  IADD3 R5, PT, PT, R5, 0x49, RZ ;  /* 0x0000004905057810 */ /* 0x000fe40007ffe0ff */
[----:B------:R-:W5:Y:S01]  /*08d0*/  LDG.E R27, desc[UR4][R10.64+0x220] ;  /* 0x000220040a1b7981 */ /* 0x000f62000c1e1900 */
[----:B------:R-:W-:-:S03]  /*08e0*/  IMAD.WIDE.U32 R24, R24, 0x4, R12 ;  /* 0x0000000418187825 */ /* 0x000fc600078e000c */
[----:B------:R0:W5:Y:S04]  /*08f0*/  LDG.E R0, desc[UR4][R6.64] ;  /* 0x0000000406007981 */ /* 0x000168000c1e1900 */
[----:B------:R-:W5:Y:S04]  /*0900*/  LDG.E R3, desc[UR4][R10.64+0x224] ;  /* 0x000224040a037981 */ /* 0x000f68000c1e1900 */
[----:B------:R-:W5:Y:S01]  /*0910*/  LDG.E R22, desc[UR4][R22.64] ;  /* 0x0000000416167981 */ /* 0x000f62000c1e1900 */
[----:B0-----:R-:W-:-:S03]  /*0920*/  IMAD.WIDE.U32 R6, R8, 0x4, R12 ;  /* 0x0000000408067825 */ /* 0x001fc600078e000c */
[----:B------:R-:W5:Y:S01]  /*0930*/  LDG.E R24, desc[UR4][R24.64] ;  /* 0x0000000418187981 */ /* 0x000f62000c1e1900 */
[----:B------:R-:W-:-:S03]  /*0940*/  IMAD.WIDE.U32 R12, R5, 0x4, R12 ;  /* 0x00000004050c7825 */ /* 0x000fc600078e000c */
[----:B------:R-:W5:Y:S04]  /*0950*/  LDG.E R5, desc[UR4][R10.64+0x228] ;  /* 0x000228040a057981 */ /* 0x000f68000c1e1900 */
[----:B------:R-:W5:Y:S04]  /*0960*/  LDG.E R28, desc[UR4][R10.64+0x240] ;  /* 0x000240040a1c7981 */ /* 0x000f68000c1e1900 */
[----:B------:R-:W5:Y:S04]  /*0970*/  LDG.E R12, desc[UR4][R12.64] ;  /* 0x000000040c0c7981 */ /* 0x000f68000c1e1900 */
[----:B------:R-:W5:Y:S04]  /*0980*/  LDG.E R6, desc[UR4][R6.64] ;  /* 0x0000000406067981 */ /* 0x000f68000c1e1900 */
[----:B------:R-:W5:Y:S04]  /*0990*/  LDG.E R13, desc[UR4][R10.64+0x244] ;  /* 0x000244040a0d7981 */ /* 0x000f68000c1e1900 */
[----:B------:R-:W5:Y:S01]  /*09a0*/  LDG.E R7, desc[UR4][R10.64+0x248] ;  /* 0x000248040a077981 */ /* 0x000f62000c1e1900 */
[----:B--2---:R-:W-:-:S04]  /*09b0*/  FFMA R9, R14, R9, R21 ;  /* 0x000000090e097223 */ /* 0x004fc80000000015 */
[----:B---3--:R-:W-:-:S04]  /*09c0*/  FFMA R9, R16, R29, R9 ;  /* 0x0000001d10097223 */ /* 0x008fc80000000009 */
[----:B----4-:R-:W-:-:S04]  /*09d0*/  FFMA R9, R18, R15, R9 ;  /* 0x0000000f12097223 */ /* 0x010fc80000000009 */
[----:B-----5:R-:W-:Y:S02]  /*09e0*/  FFMA R17, R20, R17, R9 ;  /* 0x0000001114117223 */ /* 0x020fe40000000009 */
[----:B------:R-:W0:Y:S02]  /*09f0*/  LDC.64 R8, c[0x0][0x388] ;  /* 0x0000e200ff087b82 */ /* 0x000e240000000a00 */
[----:B------:R-:W-:-:S04]  /*0a00*/  FFMA R17, R26, R19, R17 ;  /* 0x000000131a117223 */ /* 0x000fc80000000011 */
[----:B------:R-:W-:-:S04]  /*0a10*/  FFMA R17, R2, R27, R17 ;  /* 0x0000001b02117223 */ /* 0x000fc80000000011 */
[----:B------:R-:W-:-:S04]  /*0a20*/  FFMA R3, R0, R3, R17 ;  /* 0x0000000300037223 */ /* 0x000fc80000000011 */
[----:B------:R-:W-:-:S04]  /*0a30*/  FFMA R3, R22, R5, R3 ;  /* 0x0000000516037223 */ /* 0x000fc80000000003 */
[----:B------:R-:W-:Y:S01]  /*0a40*/  FFMA R3, R24, R28, R3 ;  /* 0x0000001c18037223 */ /* 0x000fe20000000003 */
[----:B0-----:R-:W-:-:S04]  /*0a50*/  IMAD.WIDE.U32 R8, R4, 0x4, R8 ;  /* 0x0000000404087825 */ /* 0x001fc800078e0008 */
[----:B------:R-:W-:-:S04]  /*0a60*/  FFMA R3, R6, R13, R3 ;  /* 0x0000000d06037223 */ /* 0x000fc80000000003 */
[----:B------:R-:W-:-:S05]  /*0a70*/  FFMA R3, R12, R7, R3 ;  /* 0x000000070c037223 */ /* 0x000fca0000000003 */
[----:B------:R-:W-:Y:S01]  /*0a80*/  STG.E desc[UR4][R8.64], R3 ;  /* 0x0000000308007986 */ /* 0x000fe2000c101904 */
[----:B------:R-:W-:Y:S05]  /*0a90*/  EXIT ;  /* 0x000000000000794d */ /* 0x000fea0003800000 */
.L_x_0:
[----:B------:R-:W-:-:S00]  /*0aa0*/  BRA `(.L_x_0) ;  /* 0xfffffffc00fc7947 */ /* 0x000fc0000383ffff */
[----:B------:R-:W-:-:S00]  /*0ab0*/  NOP ;  /* 0x0000000000007918 */ /* 0x000fc00000000000 */
        /* <DEDUP_REMOVED lines=12> */
.L_x_2:


//--------------------- .text._Z9f3d_naivePfS_S_  --------------------------
	.section	.text._Z9f3d_naivePfS_S_,"ax",@progbits
	.align	128
        .global         _Z9f3d_naivePfS_S_
        .type           _Z9f3d_naivePfS_S_,@function
        .size           _Z9f3d_naivePfS_S_,(.L_x_3 - _Z9f3d_naivePfS_S_)
        .other          _Z9f3d_naivePfS_S_,@"STO_CUDA_ENTRY STV_DEFAULT"
_Z9f3d_naivePfS_S_:
.text._Z9f3d_naivePfS_S_:
        /* <DEDUP_REMOVED lines=18> */
[----:B------:R-:W0:Y:S01]  /*0120*/  LDC.64 R14, c[0x0][0x380] ;  /* 0x0000e000ff0e7b82 */ /* 0x000e220000000a00 */
[----:B------:R-:W-:Y:S01]  /*0130*/  IMAD R9, R9, 0x180, R8 ;  /* 0x0000018009097824 */ /* 0x000fe200078e0208 */
[----:B------:R-:W1:Y:S01]  /*0140*/  LDCU.64 UR4, c[0x0][0x358] ;  /* 0x00006b00ff0477ac */ /* 0x000e620008000a00 */
[----:B------:R-:W-:Y:S02]  /*0150*/  IMAD R0, R6, 0x180, RZ ;  /* 0x0000018006007824 */ /* 0x000fe400078e02ff */
[----:B------:R-:W-:-:S03]  /*0160*/  IMAD R9, R9, 0x180, R10 ;  /* 0x0000018009097824 */ /* 0x000fc600078e020a */
[----:B------:R-:W2:Y:S01]  /*0170*/  LDC.64 R12, c[0x0][0x390] ;  /* 0x0000e400ff0c7b82 */ /* 0x000ea20000000a00 */
[----:B------:R-:W-:Y:S01]  /*0180*/  IMAD R9, R4, 0x4800, R9 ;  /* 0x0000480004097824 */ /* 0x000fe200078e0209 */
[----:B------:R-:W-:-:S04]  /*0190*/  LOP3.LUT R0, R0, R7, RZ, 0xfc, !PT ;  /* 0x0000000700007212 */ /* 0x000fc800078efcff */
[----:B------:R-:W-:-:S04]  /*01a0*/  LEA R2, R9, R0, 0x3 ;  /* 0x0000000009027211 */ /* 0x000fc800078e18ff */
[C---:B------:R-:W-:Y:S02]  /*01b0*/  IADD3 R7, PT, PT, R2.reuse, -0x24181, RZ ;  /* 0xfffdbe7f02077810 */ /* 0x040fe40007ffe0ff */
[----:B------:R-:W-:-:S03]  /*01c0*/  IADD3 R17, PT, PT, R2, -0x24180, RZ ;  /* 0xfffdbe8002117810 */ /* 0x000fc60007ffe0ff */
[----:B0-----:R-:W-:-:S04]  /*01d0*/  IMAD.WIDE.U32 R6, R7, 0x4, R14 ;  /* 0x0000000407067825 */ /* 0x001fc800078e000e */
[C-C-:B------:R-:W-:Y:S01]  /*01e0*/  IMAD.WIDE.U32 R4, R2.reuse, 0x4, R14.reuse ;  /* 0x0000000402047825 */ /* 0x140fe200078e000e */
[----:B-1----:R-:W3:Y:S04]  /*01f0*/  LDG.E R21, desc[UR4][R6.64] ;  /* 0x0000000406157981 */ /* 0x002ee8000c1e1900 */
[----:B--2---:R-:W3:Y:S01]  /*0200*/  LDG.E R20, desc[UR4][R12.64] ;  /* 0x000000040c147981 */ /* 0x004ee2000c1e1900 */
[----:B------:R-:W-:Y:S01]  /*0210*/  IMAD.WIDE.U32 R16, R17, 0x4, R14 ;  /* 0x0000000411107825 */ /* 0x000fe200078e000e */
[C---:B------:R-:W-:Y:S02]  /*0220*/  IADD3 R27, PT, PT, R2.reuse, -0x2417f, RZ ;  /* 0xfffdbe81021b7810 */ /* 0x040fe40007ffe0ff */
[----:B------:R0:W2:Y:S01]  /*0230*/  LDG.E R3, desc[UR4][R4.64] ;  /* 0x0000000404037981 */ /* 0x0000a2000c1e1900 */
[----:B------:R-:W-:-:S03]  /*0240*/  IADD3 R11, PT, PT, R2, -0x24001, RZ ;  /* 0xfffdbfff020b7810 */ /* 0x000fc60007ffe0ff */
[----:B------:R-:W2:Y:S01]  /*0250*/  LDG.E R0, desc[UR4][R12.64+0x124] ;  /* 0x000124040c007981 */ /* 0x000ea2000c1e1900 */
[----:B------:R-:W-:-:S03]  /*0260*/  IMAD.WIDE.U32 R26, R27, 0x4, R14 ;  /* 0x000000041b1a7825 */ /* 0x000fc600078e000e */
[----:B------:R-:W4:Y:S04]  /*0270*/  LDG.E R18, desc[UR4][R16.64] ;  /* 0x0000000410127981 */ /* 0x000f28000c1e1900 */
[----:B------:R-:W4:Y:S01]  /*0280*/  LDG.E R23, desc[UR4][R12.64+0x4] ;  /* 0x000004040c177981 */ /* 0x000f22000c1e1900 */
[--C-:B------:R-:W-:Y:S01]  /*0290*/  IMAD.WIDE.U32 R10, R11, 0x4, R14.reuse ;  /* 0x000000040b0a7825 */ /* 0x100fe200078e000e */
[----:B------:R-:W-:Y:S02]  /*02a0*/  IADD3 R29, PT, PT, R2, -0x24000, RZ ;  /* 0xfffdc000021d7810 */ /* 0x000fe40007ffe0ff */
[----:B------:R1:W5:Y:S04]  /*02b0*/  LDG.E R8, desc[UR4][R26.64] ;  /* 0x000000041a087981 */ /* 0x000368000c1e1900 */
[----:B------:R-:W5:Y:S01]  /*02c0*/  LDG.E R19, desc[UR4][R12.64+0x8] ;  /* 0x000008040c137981 */ /* 0x000f62000c1e1900 */
[----:B------:R-:W-:-:S03]  /*02d0*/  IMAD.WIDE.U32 R28, R29, 0x4, R14 ;  /* 0x000000041d1c7825 */ /* 0x000fc600078e000e */
[----:B------:R-:W5:Y:S04]  /*02e0*/  LDG.E R11, desc[UR4][R10.64] ;  /* 0x000000040a0b7981 */ /* 0x000f68000c1e1900 */
[----:B------:R-:W5:Y:S01]  /*02f0*/  LDG.E R6, desc[UR4][R12.64+0x20] ;  /* 0x000020040c067981 */ /* 0x000f62000c1e1900 */
[----:B------:R-:W-:-:S03]  /*0300*/  IADD3 R25, PT, PT, R2, -0x23fff, RZ ;  /* 0xfffdc00102197810 */ /* 0x000fc60007ffe0ff */
[----:B------:R-:W5:Y:S04]  /*0310*/  LDG.E R9, desc[UR4][R12.64+0x24] ;  /* 0x000024040c097981 */ /* 0x000f68000c1e1900 */
[----:B------:R-:W5:Y:S01]  /*0320*/  LDG.E R10, desc[UR4][R28.64] ;  /* 0x000000041c0a7981 */ /* 0x000f62000c1e1900 */
[--C-:B------:R-:W-:Y:S01]  /*0330*/  IMAD.WIDE.U32 R24, R25, 0x4, R14.reuse ;  /* 0x0000000419187825 */ /* 0x100fe200078e000e */
[C---:B0-----:R-:W-:Y:S02]  /*0340*/  IADD3 R5, PT, PT, R2.reuse, -0x23e81, RZ ;  /* 0xfffdc17f02057810 */ /* 0x041fe40007ffe0ff */
[----:B------:R-:W5:Y:S03]  /*0350*/  LDG.E R17, desc[UR4][R12.64+0x28] ;  /* 0x000028040c117981 */ /* 0x000f66000c1e1900 */
[----:B------:R-:W-:Y:S01]  /*0360*/  IMAD.WIDE.U32 R4, R5, 0x4, R14 ;  /* 0x0000000405047825 */ /* 0x000fe200078e000e */
[----:B------:R0:W5:Y:S04]  /*0370*/  LDG.E R27, desc[UR4][R24.64] ;  /* 0x00000004181b7981 */ /* 0x000168000c1e1900 */
[----:B------:R0:W5:Y:S04]  /*0380*/  LDG.E R7, desc[UR4][R4.64] ;  /* 0x0000000404077981 */ /* 0x000168000c1e1900 */
[----:B------:R-:W5:Y:S01]  /*0390*/  LDG.E R16, desc[UR4][R12.64+0x40] ;  /* 0x000040040c107981 */ /* 0x000f62000c1e1900 */
[----:B-1----:R-:W-:-:S02]  /*03a0*/  IADD3 R26, PT, PT, R2, -0x23e80, RZ ;  /* 0xfffdc180021a7810 */ /* 0x002fc40007ffe0ff */
[C---:B0-----:R-:W-:Y:S02]  /*03b0*/  IADD3 R25, PT, PT, R2.reuse, -0x181, RZ ;  /* 0xfffffe7f02197810 */ /* 0x041fe40007ffe0ff */
[----:B------:R-:W-:Y:S01]  /*03c0*/  IADD3 R5, PT, PT, R2, -0x23e7f, RZ ;  /* 0xfffdc18102057810 */ /* 0x000fe20007ffe0ff */
[----:B------:R-:W-:Y:S01]  /*03d0*/  IMAD.WIDE.U32 R28, R26, 0x4, R14 ;  /* 0x000000041a1c7825 */ /* 0x000fe200078e000e */
[----:B------:R-:W5:Y:S04]  /*03e0*/  LDG.E R4, desc[UR4][R12.64+0x44] ;  /* 0x000044040c047981 */ /* 0x000f68000c1e1900 */
[----:B------:R0:W5:Y:S02]  /*03f0*/  LDG.E R26, desc[UR4][R28.64] ;  /* 0x000000041c1a7981 */ /* 0x000164000c1e1900 */
[----:B0-----:R-:W-:-:S05]  /*0400*/  IADD3 R29, PT, PT, R2, -0x17f, RZ ;  /* 0xfffffe81021d7810 */ /* 0x001fca0007ffe0ff */
[----:B------:R-:W-:-:S04]  /*0410*/  IMAD.WIDE.U32 R28, R29, 0x4, R14 ;  /* 0x000000041d1c7825 */ /* 0x000fc800078e000e */
[----:B---3--:R-:W-:Y:S01]  /*0420*/  FMUL R22, R21, R20 ;  /* 0x0000001415167220 */ /* 0x008fe20000400000 */
[----:B------:R-:W-:-:S05]  /*0430*/  IMAD.WIDE.U32 R20, R5, 0x4, R14 ;  /* 0x0000000405147825 */ /* 0x000fca00078e000e */
[----:B------:R0:W3:Y:S01]  /*0440*/  LDG.E R24, desc[UR4][R20.64] ;  /* 0x0000000414187981 */ /* 0x0000e2000c1e1900 */
[----:B--2---:R-:W-:-:S04]  /*0450*/  FFMA R22, R3, R0, R22 ;  /* 0x0000000003167223 */ /* 0x004fc80000000016 */
[----:B----4-:R-:W-:Y:S01]  /*0460*/  FFMA R5, R18, R23, R22 ;  /* 0x0000001712057223 */ /* 0x010fe20000000016 */
[----:B------:R-:W-:Y:S01]  /*0470*/  IMAD.WIDE.U32 R22, R25, 0x4, R14 ;  /* 0x0000000419167825 */ /* 0x000fe200078e000e */
[C---:B------:R-:W-:Y:S01]  /*0480*/  IADD3 R18, PT, PT, R2.reuse, -0x180, RZ ;  /* 0xfffffe8002127810 */ /* 0x040fe20007ffe0ff */
[----:B------:R-:W3:Y:S01]  /*0490*/  LDG.E R25, desc[UR4][R12.64+0x48] ;  /* 0x000048040c197981 */ /* 0x000ee2000c1e1900 */
[----:B0-----:R-:W-:-:S03]  /*04a0*/  IADD3 R21, PT, PT, R2, -0x1, RZ ;  /* 0xffffffff02157810 */ /* 0x001fc60007ffe0ff */
[----:B------:R-:W2:Y:S01]  /*04b0*/  LDG.E R22, desc[UR4][R22.64] ;  /* 0x0000000416167981 */ /* 0x000ea2000c1e1900 */
[----:B-----5:R-:W-:Y:S01]  /*04c0*/  FFMA R8, R8, R19, R5 ;  /* 0x0000001308087223 */ /* 0x020fe20000000005 */
[----:B------:R-:W-:-:S05]  /*04d0*/  IMAD.WIDE.U32 R18, R18, 0x4, R14 ;  /* 0x0000000412127825 */ /* 0x000fca00078e000e */
[----:B------:R0:W4:Y:S01]  /*04e0*/  LDG.E R5, desc[UR4][R18.64] ;  /* 0x0000000412057981 */ /* 0x000122000c1e1900 */
[----:B------:R-:W-:-:S03]  /*04f0*/  FFMA R11, R11, R6, R8 ;  /* 0x000000060b0b7223 */ /* 0x000fc60000000008 */
[----:B------:R-:W2:Y:S01]  /*0500*/  LDG.E R23, desc[UR4][R12.64+0x100] ;  /* 0x000100040c177981 */ /* 0x000ea2000c1e1900 */
[----:B------:R-:W-:-:S03]  /*0510*/  IMAD.WIDE.U32 R20, R21, 0x4, R14 ;  /* 0x0000000415147825 */ /* 0x000fc600078e000e */
[----:B------:R-:W4:Y:S01]  /*0520*/  LDG.E R8, desc[UR4][R12.64+0x104] ;  /* 0x000104040c087981 */ /* 0x000f22000c1e1900 */
[----:B0-----:R-:W-:-:S03]  /*0530*/  FFMA R18, R10, R9, R11 ;  /* 0x000000090a127223 */ /* 0x001fc6000000000b */
[----:B------:R-:W5:Y:S04]  /*0540*/  LDG.E R11, desc[UR4][R28.64] ;  /* 0x000000041c0b7981 */ /* 0x000f68000c1e1900 */
[----:B------:R-:W5:Y:S04]  /*0550*/  LDG.E R6, desc[UR4][R12.64+0x108] ;  /* 0x000108040c067981 */ /* 0x000f68000c1e1900 */
[----:B------:R0:W5:Y:S04]  /*0560*/  LDG.E R9, desc[UR4][R20.64] ;  /* 0x0000000414097981 */ /* 0x000168000c1e1900 */
[----:B------:R-:W5:Y:S01]  /*0570*/  LDG.E R10, desc[UR4][R12.64+0x120] ;  /* 0x000120040c0a7981 */ /* 0x000f62000c1e1900 */
[----:B------:R-:W-:Y:S01]  /*0580*/  FFMA R18, R27, R17, R18 ;  /* 0x000000111b127223 */ /* 0x000fe20000000012 */
[----:B------:R-:W-:-:S02]  /*0590*/  IADD3 R17, PT, PT, R2, 0x1, RZ ;  /* 0x0000000102117810 */ /* 0x000fc40007ffe0ff */
[----:B------:R-:W-:Y:S01]  /*05a0*/  IADD3 R19, PT, PT, R2, 0x17f, RZ ;  /* 0x0000017f02137810 */ /* 0x000fe20007ffe0ff */
[----:B------:R-:W-:Y:S01]  /*05b0*/  FFMA R7, R7, R16, R18 ;  /* 0x0000001007077223 */ /* 0x000fe20000000012 */
[----:B------:R-:W5:Y:S01]  /*05c0*/  LDG.E R27, desc[UR4][R12.64+0x128] ;  /* 0x000128040c1b7981 */ /* 0x000f62000c1e1900 */
[----:B------:R-:W-:-:S03]  /*05d0*/  IMAD.WIDE.U32 R16, R17, 0x4, R14 ;  /* 0x0000000411107825 */ /* 0x000fc600078e000e */
[----:B------:R-:W5:Y:S01]  /*05e0*/  LDG.E R29, desc[UR4][R12.64+0x140] ;  /* 0x000140040c1d7981 */ /* 0x000f62000c1e1900 */
[----:B------:R-:W-:-:S03]  /*05f0*/  IMAD.WIDE.U32 R18, R19, 0x4, R14 ;  /* 0x0000000413127825 */ /* 0x000fc600078e000e */
[----:B------:R-:W5:Y:S04]  /*0600*/  LDG.E R16, desc[UR4][R16.64] ;  /* 0x0000000410107981 */ /* 0x000f68000c1e1900 */
[----:B------:R-:W5:Y:S01]  /*0610*/  LDG.E R18, desc[UR4][R18.64] ;  /* 0x0000000412127981 */ /* 0x000f62000c1e1900 */
[----:B0-----:R-:W-:-:S03]  /*0620*/  IADD3 R21, PT, PT, R2, 0x180, RZ ;  /* 0x0000018002157810 */ /* 0x001fc60007ffe0ff */
[----:B------:R-:W5:Y:S02]  /*0630*/  LDG.E R28, desc[UR4][R12.64+0x144] ;  /* 0x000144040c1c7981 */ /* 0x000f64000c1e1900 */
[----:B------:R-:W-:-:S04]  /*0640*/  IMAD.WIDE.U32 R20, R21, 0x4, R14 ;  /* 0x0000000415147825 */ /* 0x000fc800078e000e */
[----:B------:R-:W-:Y:S02]  /*0650*/  FFMA R7, R26, R4, R7 ;  /* 0x000000041a077223 */ /* 0x000fe40000000007 */
[----:B------:R-:W5:Y:S04]  /*0660*/  LDG.E R26, desc[UR4][R12.64+0x208] ;  /* 0x000208040c1a7981 */ /* 0x000f68000c1e1900 */
[----:B------:R-:W5:Y:S04]  /*0670*/  LDG.E R20, desc[UR4][R20.64] ;  /* 0x0000000414147981 */ /* 0x000f68000c1e1900 */
[----:B------:R-:W5:Y:S01]  /*0680*/  LDG.E R19, desc[UR4][R12.64+0x148] ;  /* 0x000148040c137981 */ /* 0x000f62000c1e1900 */
[----:B---3--:R-:W-:Y:S01]  /*0690*/  FFMA R7, R24, R25, R7 ;  /* 0x0000001918077223 */ /* 0x008fe20000000007 */
[----:B------:R-:W-:-:S05]  /*06a0*/  IADD3 R25, PT, PT, R2, 0x181, RZ ;  /* 0x0000018102197810 */ /* 0x000fca0007ffe0ff */
[----:B------:R-:W-:-:S06]  /*06b0*/  IMAD.WIDE.U32 R24, R25, 0x4, R14 ;  /* 0x0000000419187825 */ /* 0x000fcc00078e000e */
[----:B------:R-:W3:Y:S01]  /*06c0*/  LDG.E R24, desc[UR4][R24.64] ;  /* 0x0000000418187981 */ /* 0x000ee2000c1e1900 */
[----:B--2---:R-:W-:Y:S01]  /*06d0*/  FFMA R22, R22, R23, R7 ;  /* 0x0000001716167223 */ /* 0x004fe20000000007 */
[----:B------:R-:W-:-:S03]  /*06e0*/  IADD3 R23, PT, PT, R2, 0x23e7f, RZ ;  /* 0x00023e7f02177810 */ /* 0x000fc60007ffe0ff */
[----:B----4-:R-:W-:Y:S01]  /*06f0*/  FFMA R8, R5, R8, R22 ;  /* 0x0000000805087223 */ /* 0x010fe20000000016 */
[----:B------:R-:W-:Y:S01]  /*0700*/  IADD3 R7, PT, PT, R2, 0x23e80, RZ ;  /* 0x00023e8002077810 */ /* 0x000fe20007ffe0ff */
[----:B------:R-:W-:-:S04]  /*0710*/  IMAD.WIDE.U32 R22, R23, 0x4, R14 ;  /* 0x0000000417167825 */ /* 0x000fc800078e000e */
[----:B-----5:R-:W-:Y:S01]  /*0720*/  FFMA R6, R11, R6, R8 ;  /* 0x000000060b067223 */ /* 0x020fe20000000008 */
[----:B------:R-:W-:Y:S01]  /*0730*/  IMAD.WIDE.U32 R4, R7, 0x4, R14 ;  /* 0x0000000407047825 */ /* 0x000fe200078e000e */
[----:B------:R0:W2:Y:S01]  /*0740*/  LDG.E R22, desc[UR4][R22.64] ;  /* 0x0000000416167981 */ /* 0x0000a2000c1e1900 */
[----:B------:R-:W-:-:S03]  /*0750*/  IADD3 R7, PT, PT, R2, 0x23e81, RZ ;  /* 0x00023e8102077810 */ /* 0x000fc60007ffe0ff */
[----:B------:R1:W4:Y:S01]  /*0760*/  LDG.E R17, desc[UR4][R4.64] ;  /* 0x0000000404117981 */ /* 0x000322000c1e1900 */
[----:B------:R-:W-:Y:S01]  /*0770*/  FFMA R6, R9, R10, R6 ;  /* 0x0000000a09067223 */ /* 0x000fe20000000006 */
[----:B------:R-:W-:-:S03]  /*0780*/  IADD3 R9, PT, PT, R2, 0x23fff, RZ ;  /* 0x00023fff02097810 */ /* 0x000fc60007ffe0ff */
[----:B0-----:R-:W-:Y:S02]  /*0790*/  FFMA R23, R3, R0, R6 ;  /* 0x0000000003177223 */ /* 0x001fe40000000006 */
[----:B------:R-:W2:Y:S01]  /*07a0*/  LDG.E R3, desc[UR4][R12.64+0x200] ;  /* 0x000200040c037981 */ /* 0x000ea2000c1e1900 */
[--C-:B------:R-:W-:Y:S01]  /*07b0*/  IMAD.WIDE.U32 R6, R7, 0x4, R14.reuse ;  /* 0x0000000407067825 */ /* 0x100fe200078e000e */
[C---:B------:R-:W-:Y:S02]  /*07c0*/  IADD3 R11, PT, PT, R2.reuse, 0x24000, RZ ;  /* 0x00024000020b7810 */ /* 0x040fe40007ffe0ff */
[----:B------:R-:W4:Y:S01]  /*07d0*/  LDG.E R0, desc[UR4][R12.64+0x204] ;  /* 0x000204040c007981 */ /* 0x000f22000c1e1900 */
[--C-:B------:R-:W-:Y:S01]  /*07e0*/  IMAD.WIDE.U32 R8, R9, 0x4, R14.reuse ;  /* 0x0000000409087825 */ /* 0x100fe200078e000e */
[----:B------:R-:W-:Y:S02]  /*07f0*/  IADD3 R25, PT, PT, R2, 0x24001, RZ ;  /* 0x0002400102197810 */ /* 0x000fe40007ffe0ff */
[----:B------:R0:W5:Y:S01]  /*0800*/  LDG.E R21, desc[UR4][R6.64] ;  /* 0x0000000406157981 */ /* 0x000162000c1e1900 */
[----:B-1----:R-:W-:-:S04]  /*0810*/  IMAD.WIDE.U32 R4, R11, 0x4, R14 ;  /* 0x000000040b047825 */ /* 0x002fc800078e000e */
[----:B------:R-:W-:Y:S01]  /*0820*/  FFMA R27, R16, R27, R23 ;  /* 0x0000001b101b7223 */ /* 0x000fe20000000017 */
[----:B------:R-:W5:Y:S01]  /*0830*/  LDG.E R8, desc[UR4][R8.64] ;  /* 0x0000000408087981 */ /* 0x000f62000c1e1900 */
[----:B------:R-:W-:-:S03]  /*0840*/  IMAD.WIDE.U32 R10, R25, 0x4, R14 ;  /* 0x00000004190a7825 */ /* 0x000fc600078e000e */
[----:B------:R-:W5:Y:S01]  /*0850*/  LDG.E R23, desc[UR4][R12.64+0x220] ;  /* 0x000220040c177981 */ /* 0x000f62000c1e1900 */
[----:B0-----:R-:W-:Y:S01]  /*0860*/  IADD3 R7, PT, PT, R2, 0x2417f, RZ ;  /* 0x0002417f02077810 */ /* 0x001fe20007ffe0ff */
[----:B------:R-:W-:Y:S02]  /*0870*/  FFMA R27, R18, R29, R27 ;  /* 0x0000001d121b7223 */ /* 0x000fe4000000001b */
[----:B------:R0:W5:Y:S01]  /*0880*/  LDG.E R25, desc[UR4][R4.64] ;  /* 0x0000000404197981 */ /* 0x000162000c1e1900 */
[----:B------:R-:W-:-:S03]  /*0890*/  IADD3 R29, PT, PT, R2, 0x24180, RZ ;  /* 0x00024180021d7810 */ /* 0x000fc60007ffe0ff */
[----:B------:R-:W5:Y:S01]  /*08a0*/  LDG.E R16, desc[UR4][R12.64+0x224] ;  /* 0x000224040c107981 */ /* 0x000f62000c1e1900 */
[--C-:B------:R-:W-:Y:S01]  /*08b0*/  IMAD.WIDE.U32 R6, R7, 0x4, R14.reuse ;  /* 0x0000000407067825 */ /* 0x100fe200078e000e */
[----:B------:R-:W-:Y:S02]  /*08c0*/  IADD3 R18, PT, PT, R2, 0x24181, RZ ;  /* 0x0002418102127810 */ /* 0x000fe40007ffe0ff */
[----:B------:R-:W5:Y:S01]  /*08d0*/  LDG.E R10, desc[UR4][R10.64] ;  /* 0x000000040a0a7981 */ /* 0x000f62000c1e1900 */
[----:B0-----:R-:W-:-:S03]  /*08e0*/  IMAD.WIDE.U32 R4, R29, 0x4, R14 ;  /* 0x000000041d047825 */ /* 0x001fc600078e000e */
[----:B------:R-:W5:Y:S01]  /*08f0*/  LDG.E R9, desc[UR4][R12.64+0x228] ;  /* 0x000228040c097981 */ /* 0x000f62000c1e1900 */
[----:B------:R-:W-:-:S03]  /*0900*/  IMAD.WIDE.U32 R14, R18, 0x4, R14 ;  /* 0x00000004120e7825 */ /* 0x000fc600078e000e */
[----:B------:R-:W5:Y:S04]  /*0910*/  LDG.E R6, desc[UR4][R6.64] ;  /* 0x0000000406067981 */ /* 0x000f68000c1e1900 */
[----:B------:R-:W5:Y:S01]  /*0920*/  LDG.E R29, desc[UR4][R12.64+0x240] ;  /* 0x000240040c1d7981 */ /* 0x000f62000c1e1900 */
[----:B------:R-:W-:-:S03]  /*0930*/  FFMA R27, R20, R28, R27 ;  /* 0x0000001c141b7223 */ /* 0x000fc6000000001b */
[----:B------:R-:W5:Y:S04]  /*0940*/  LDG.E R4, desc[UR4][R4.64] ;  /* 0x0000000404047981 */ /* 0x000f68000c1e1900 */
[----:B------:R-:W5:Y:S04]  /*0950*/  LDG.E R11, desc[UR4][R12.64+0x244] ;  /* 0x000244040c0b7981 */ /* 0x000f68000c1e1900 */
[----:B------:R-:W5:Y:S04]  /*0960*/  LDG.E R14, desc[UR4][R14.64] ;  /* 0x000000040e0e7981 */ /* 0x000f68000c1e1900 */
[----:B------:R-:W5:Y:S01]  /*0970*/  LDG.E R20, desc[UR4][R12.64+0x248] ;  /* 0x000248040c147981 */ /* 0x000f62000c1e1900 */
[----:B---3--:R-:W-:-:S04]  /*0980*/  FFMA R19, R24, R19, R27 ;  /* 0x0000001318137223 */ /* 0x008fc8000000001b */
[----:B--2---:R-:W-:Y:S02]  /*0990*/  FFMA R22, R22, R3, R19 ;  /* 0x0000000316167223 */ /* 0x004fe40000000013 */
[----:B------:R-:W0:Y:S02]  /*09a0*/  LDC.64 R18, c[0x0][0x388] ;  /* 0x0000e200ff127b82 */ /* 0x000e240000000a00 */
[----:B----4-:R-:W-:-:S04]  /*09b0*/  FFMA R0, R17, R0, R22 ;  /* 0x0000000011007223 */ /* 0x010fc80000000016 */
[----:B-----5:R-:W-:-:S04]  /*09c0*/  FFMA R21, R21, R26, R0 ;  /* 0x0000001a15157223 */ /* 0x020fc80000000000 */
        /* <DEDUP_REMOVED lines=9> */
.L_x_1:
        /* <DEDUP_REMOVED lines=10> */
.L_x_3:


//--------------------- .nv.shared.reserved.0     --------------------------
	.section	.nv.shared.reserved.0,"aw",@nobits
	.weak		__nv_reservedSMEM_offset_0_alias
	.size		__nv_reservedSMEM_offset_0_alias, 0, 64
	.other		__nv_reservedSMEM_offset_0_alias,@"STO_CUDA_RESERVED_SHARED STV_DEFAULT"
__nv_reservedSMEM_offset_0_alias:
	.zero		0
	.zero		64


//--------------------- .nv.constant0._Z10f3d_bricksPfS_S_ --------------------------
	.section	.nv.constant0._Z10f3d_bricksPfS_S_,"a",@progbits
	.sectionflags	@""
	.align	4
.nv.constant0._Z10f3d_bricksPfS_S_:
	.zero		920


//--------------------- .nv.constant0._Z9f3d_naivePfS_S_ --------------------------
	.section	.nv.constant0._Z9f3d_naivePfS_S_,"a",@progbits
	.sectionflags	@""
	.align	4
.nv.constant0._Z9f3d_naivePfS_S_:
	.zero		920


//--------------------- SYMBOLS --------------------------

	.type		.nv.reservedSmem.offset0,@object
	.size		.nv.reservedSmem.offset0,0x4
